//
// Generated by NVIDIA NVVM Compiler
//
// Compiler Build ID: CL-36424714
// Cuda compilation tools, release 13.0, V13.0.88
// Based on NVVM 20.0.0
//

.version 9.0
.target sm_100
.address_size 64

	// .globl	_Z6vecmulPfS_S_i

.visible .entry _Z6vecmulPfS_S_i(
	.param .u64 .ptr .align 1 _Z6vecmulPfS_S_i_param_0,
	.param .u64 .ptr .align 1 _Z6vecmulPfS_S_i_param_1,
	.param .u64 .ptr .align 1 _Z6vecmulPfS_S_i_param_2,
	.param .u32 _Z6vecmulPfS_S_i_param_3
)
{
	.reg .pred 	%p<10>;
	.reg .b32 	%r<42>;
	.reg .b32 	%f<67>;
	.reg .b64 	%rd<67>;

	ld.param.u64 	%rd14, [_Z6vecmulPfS_S_i_param_0];
	ld.param.u64 	%rd15, [_Z6vecmulPfS_S_i_param_1];
	ld.param.u32 	%r19, [_Z6vecmulPfS_S_i_param_3];
	cvta.to.global.u64 	%rd1, %rd15;
	cvta.to.global.u64 	%rd2, %rd14;
	mov.u32 	%r20, %ctaid.y;
	mov.u32 	%r21, %ntid.y;
	mov.u32 	%r22, %tid.y;
	mad.lo.s32 	%r23, %r20, %r21, %r22;
	mov.u32 	%r24, %ctaid.x;
	mov.u32 	%r25, %ntid.x;
	mov.u32 	%r26, %tid.x;
	mad.lo.s32 	%r2, %r24, %r25, %r26;
	max.s32 	%r27, %r2, %r23;
	setp.ge.s32 	%p1, %r27, %r19;
	@%p1 bra 	$L__BB0_13;
	mul.lo.s32 	%r3, %r19, %r23;
	and.b32  	%r4, %r19, 7;
	setp.lt.u32 	%p2, %r19, 8;
	mov.f32 	%f66, 0f00000000;
	mov.b32 	%r40, 0;
	@%p2 bra 	$L__BB0_4;
	and.b32  	%r40, %r19, 2147483640;
	neg.s32 	%r38, %r40;
	mul.wide.s32 	%rd16, %r19, 4;
	add.s64 	%rd3, %rd1, %rd16;
	shl.b32 	%r7, %r19, 3;
	mul.wide.s32 	%rd17, %r19, 8;
	add.s64 	%rd4, %rd1, %rd17;
	mul.wide.s32 	%rd18, %r19, 12;
	add.s64 	%rd5, %rd1, %rd18;
	mul.wide.s32 	%rd19, %r19, 16;
	add.s64 	%rd6, %rd1, %rd19;
	mul.wide.s32 	%rd20, %r19, 20;
	add.s64 	%rd7, %rd1, %rd20;
	mul.wide.s32 	%rd21, %r19, 24;
	add.s64 	%rd8, %rd1, %rd21;
	mul.wide.s32 	%rd22, %r19, 28;
	add.s64 	%rd9, %rd1, %rd22;
	mul.wide.u32 	%rd23, %r3, 4;
	add.s64 	%rd24, %rd23, %rd2;
	add.s64 	%rd66, %rd24, 16;
	mov.f32 	%f66, 0f00000000;
	mov.u32 	%r37, %r2;
$L__BB0_3:
	.pragma "nounroll";
	mul.wide.s32 	%rd25, %r37, 4;
	add.s64 	%rd26, %rd3, %rd25;
	add.s64 	%rd27, %rd4, %rd25;
	add.s64 	%rd28, %rd5, %rd25;
	add.s64 	%rd29, %rd6, %rd25;
	add.s64 	%rd30, %rd7, %rd25;
	add.s64 	%rd31, %rd8, %rd25;
	add.s64 	%rd32, %rd9, %rd25;
	add.s64 	%rd33, %rd1, %rd25;
	ld.global.f32 	%f16, [%rd66+-16];
	ld.global.f32 	%f17, [%rd33];
	fma.rn.f32 	%f18, %f16, %f17, %f66;
	ld.global.f32 	%f19, [%rd66+-12];
	ld.global.f32 	%f20, [%rd26];
	fma.rn.f32 	%f21, %f19, %f20, %f18;
	ld.global.f32 	%f22, [%rd66+-8];
	ld.global.f32 	%f23, [%rd27];
	fma.rn.f32 	%f24, %f22, %f23, %f21;
	ld.global.f32 	%f25, [%rd66+-4];
	ld.global.f32 	%f26, [%rd28];
	fma.rn.f32 	%f27, %f25, %f26, %f24;
	ld.global.f32 	%f28, [%rd66];
	ld.global.f32 	%f29, [%rd29];
	fma.rn.f32 	%f30, %f28, %f29, %f27;
	ld.global.f32 	%f31, [%rd66+4];
	ld.global.f32 	%f32, [%rd30];
	fma.rn.f32 	%f33, %f31, %f32, %f30;
	ld.global.f32 	%f34, [%rd66+8];
	ld.global.f32 	%f35, [%rd31];
	fma.rn.f32 	%f36, %f34, %f35, %f33;
	ld.global.f32 	%f37, [%rd66+12];
	ld.global.f32 	%f38, [%rd32];
	fma.rn.f32 	%f66, %f37, %f38, %f36;
	add.s32 	%r38, %r38, 8;
	add.s32 	%r37, %r37, %r7;
	add.s64 	%rd66, %rd66, 32;
	setp.ne.s32 	%p3, %r38, 0;
	@%p3 bra 	$L__BB0_3;
$L__BB0_4:
	setp.eq.s32 	%p4, %r4, 0;
	@%p4 bra 	$L__BB0_12;
	and.b32  	%r13, %r19, 3;
	setp.lt.u32 	%p5, %r4, 4;
	@%p5 bra 	$L__BB0_7;
	add.s32 	%r29, %r40, %r3;
	mul.wide.u32 	%rd34, %r29, 4;
	add.s64 	%rd35, %rd2, %rd34;
	ld.global.f32 	%f40, [%rd35];
	mad.lo.s32 	%r30, %r40, %r19, %r2;
	mul.wide.s32 	%rd36, %r30, 4;
	add.s64 	%rd37, %rd1, %rd36;
	ld.global.f32 	%f41, [%rd37];
	fma.rn.f32 	%f42, %f40, %f41, %f66;
	cvt.u64.u32 	%rd38, %r3;
	cvt.u64.u32 	%rd39, %r40;
	add.s64 	%rd40, %rd39, %rd38;
	shl.b64 	%rd41, %rd40, 2;
	add.s64 	%rd42, %rd2, %rd41;
	ld.global.f32 	%f43, [%rd42+4];
	mul.wide.s32 	%rd43, %r19, 4;
	add.s64 	%rd44, %rd37, %rd43;
	ld.global.f32 	%f44, [%rd44];
	fma.rn.f32 	%f45, %f43, %f44, %f42;
	ld.global.f32 	%f46, [%rd42+8];
	add.s64 	%rd45, %rd44, %rd43;
	ld.global.f32 	%f47, [%rd45];
	fma.rn.f32 	%f48, %f46, %f47, %f45;
	ld.global.f32 	%f49, [%rd42+12];
	add.s64 	%rd46, %rd45, %rd43;
	ld.global.f32 	%f50, [%rd46];
	fma.rn.f32 	%f66, %f49, %f50, %f48;
	add.s32 	%r40, %r40, 4;
$L__BB0_7:
	setp.eq.s32 	%p6, %r13, 0;
	@%p6 bra 	$L__BB0_12;
	setp.eq.s32 	%p7, %r13, 1;
	@%p7 bra 	$L__BB0_10;
	add.s32 	%r31, %r40, %r3;
	mul.wide.u32 	%rd47, %r31, 4;
	add.s64 	%rd48, %rd2, %rd47;
	ld.global.f32 	%f52, [%rd48];
	mad.lo.s32 	%r32, %r40, %r19, %r2;
	mul.wide.s32 	%rd49, %r32, 4;
	add.s64 	%rd50, %rd1, %rd49;
	ld.global.f32 	%f53, [%rd50];
	fma.rn.f32 	%f54, %f52, %f53, %f66;
	cvt.u64.u32 	%rd51, %r3;
	cvt.u64.u32 	%rd52, %r40;
	add.s64 	%rd53, %rd52, %rd51;
	shl.b64 	%rd54, %rd53, 2;
	add.s64 	%rd55, %rd2, %rd54;
	ld.global.f32 	%f55, [%rd55+4];
	mul.wide.s32 	%rd56, %r19, 4;
	add.s64 	%rd57, %rd50, %rd56;
	ld.global.f32 	%f56, [%rd57];
	fma.rn.f32 	%f66, %f55, %f56, %f54;
	add.s32 	%r40, %r40, 2;
$L__BB0_10:
	and.b32  	%r33, %r19, 1;
	setp.eq.b32 	%p8, %r33, 1;
	not.pred 	%p9, %p8;
	@%p9 bra 	$L__BB0_12;
	add.s32 	%r34, %r40, %r3;
	mul.wide.u32 	%rd58, %r34, 4;
	add.s64 	%rd59, %rd2, %rd58;
	ld.global.f32 	%f57, [%rd59];
	mad.lo.s32 	%r35, %r40, %r19, %r2;
	mul.wide.s32 	%rd60, %r35, 4;
	add.s64 	%rd61, %rd1, %rd60;
	ld.global.f32 	%f58, [%rd61];
	fma.rn.f32 	%f66, %f57, %f58, %f66;
$L__BB0_12:
	ld.param.u64 	%rd65, [_Z6vecmulPfS_S_i_param_2];
	add.s32 	%r36, %r3, %r2;
	cvta.to.global.u64 	%rd62, %rd65;
	mul.wide.s32 	%rd63, %r36, 4;
	add.s64 	%rd64, %rd62, %rd63;
	st.global.f32 	[%rd64], %f66;
$L__BB0_13:
	ret;

}


// ===== COMPILED SASS (sm_100) =====

	.target	sm_100

	.elftype	@"ET_EXEC"


//--------------------- .note.nv.tkinfo           --------------------------
	.section	.note.nv.tkinfo,"",@"SHT_NOTE"
	.sectionflags	@"SHF_NOTE_NV_TKINFO"
	.tkinfo
        /*0018*/ 	.word	0x00000002
        /*0030*/ 	.string	""
        /*0030*/ 	.string	"ptxas"
        /*0030*/ 	.string	"Cuda compilation tools, release 13.0, V13.0.88"
        /*0030*/ 	.string	"Build cuda_13.0.r13.0/compiler.36424714_0"
        /*0030*/ 	.string	"-arch sm_100 -m 64 "



//--------------------- .note.nv.cuinfo           --------------------------
	.section	.note.nv.cuinfo,"",@"SHT_NOTE"
	.sectionflags	@"SHF_NOTE_NV_CUINFO"
        /*0018*/ 	.short	0x0002
        /*001a*/ 	.short	0x0064
        /*001c*/ 	.short	0x0082
	.zero		2


//--------------------- .nv.info                  --------------------------
	.section	.nv.info,"",@"SHT_CUDA_INFO"
	.align	4


	//----- nvinfo : EIATTR_REGCOUNT
	.align		4
        /*0000*/ 	.byte	0x04, 0x2f
        /*0002*/ 	.short	(.L_1 - .L_0)
	.align		4
.L_0:
        /*0004*/ 	.word	index@(_Z6vecmulPfS_S_i)
        /*0008*/ 	.word	0x0000001e


	//----- nvinfo : EIATTR_FRAME_SIZE
	.align		4
.L_1:
        /*000c*/ 	.byte	0x04, 0x11
        /*000e*/ 	.short	(.L_3 - .L_2)
	.align		4
.L_2:
        /*0010*/ 	.word	index@(_Z6vecmulPfS_S_i)
        /*0014*/ 	.word	0x00000000


	//----- nvinfo : EIATTR_MIN_STACK_SIZE
	.align		4
.L_3:
        /*0018*/ 	.byte	0x04, 0x12
        /*001a*/ 	.short	(.L_5 - .L_4)
	.align		4
.L_4:
        /*001c*/ 	.word	index@(_Z6vecmulPfS_S_i)
        /*0020*/ 	.word	0x00000000
.L_5:


//--------------------- .nv.compat                --------------------------
	.section	.nv.compat,"",@"SHT_CUDA_COMPAT_INFO"
	.align	4
        /*0000*/ 	.byte	0x02, 0x09, 0x00, 0x00, 0x02, 0x02, 0x01, 0x00, 0x02, 0x05, 0x05, 0x00, 0x03, 0x07, 0x01, 0x01
        /*0010*/ 	.byte	0x02, 0x03, 0x00, 0x00, 0x02, 0x06, 0x01, 0x00, 0x04, 0x0b, 0x08, 0x00, 0x09, 0x00, 0x00, 0x00
        /*0020*/ 	.byte	0x00, 0x00, 0x00, 0x00


//--------------------- .nv.info._Z6vecmulPfS_S_i --------------------------
	.section	.nv.info._Z6vecmulPfS_S_i,"",@"SHT_CUDA_INFO"
	.sectionflags	@""
	.align	4


	//----- nvinfo : EIATTR_CUDA_API_VERSION
	.align		4
        /*0000*/ 	.byte	0x04, 0x37
        /*0002*/ 	.short	(.L_7 - .L_6)
.L_6:
        /*0004*/ 	.word	0x00000082


	//----- nvinfo : EIATTR_KPARAM_INFO
	.align		4
.L_7:
        /*0008*/ 	.byte	0x04, 0x17
        /*000a*/ 	.short	(.L_9 - .L_8)
.L_8:
        /*000c*/ 	.word	0x00000000
        /*0010*/ 	.short	0x0003
        /*0012*/ 	.short	0x0018
        /*0014*/ 	.byte	0x00, 0xf0, 0x11, 0x00


	//----- nvinfo : EIATTR_KPARAM_INFO
	.align		4
.L_9:
        /*0018*/ 	.byte	0x04, 0x17
        /*001a*/ 	.short	(.L_11 - .L_10)
.L_10:
        /*001c*/ 	.word	0x00000000
        /*0020*/ 	.short	0x0002
        /*0022*/ 	.short	0x0010
        /*0024*/ 	.byte	0x00, 0xf5, 0x21, 0x00


	//----- nvinfo : EIATTR_KPARAM_INFO
	.align		4
.L_11:
        /*0028*/ 	.byte	0x04, 0x17
        /*002a*/ 	.short	(.L_13 - .L_12)
.L_12:
        /*002c*/ 	.word	0x00000000
        /*0030*/ 	.short	0x0001
        /*0032*/ 	.short	0x0008
        /*0034*/ 	.byte	0x00, 0xf5, 0x21, 0x00


	//----- nvinfo : EIATTR_KPARAM_INFO
	.align		4
.L_13:
        /*0038*/ 	.byte	0x04, 0x17
        /*003a*/ 	.short	(.L_15 - .L_14)
.L_14:
        /*003c*/ 	.word	0x00000000
        /*0040*/ 	.short	0x0000
        /*0042*/ 	.short	0x0000
        /*0044*/ 	.byte	0x00, 0xf5, 0x21, 0x00


	//----- nvinfo : EIATTR_SPARSE_MMA_MASK
	.align		4
.L_15:
        /*0048*/ 	.byte	0x03, 0x50
        /*004a*/ 	.short	0x0000


	//----- nvinfo : EIATTR_MAXREG_COUNT
	.align		4
        /*004c*/ 	.byte	0x03, 0x1b
        /*004e*/ 	.short	0x00ff


	//----- nvinfo : EIATTR_MERCURY_ISA_VERSION
	.align		4
        /*0050*/ 	.byte	0x03, 0x5f
        /*0052*/ 	.short	0x0101


	//----- nvinfo : EIATTR_VRC_CTA_INIT_COUNT
	.align		4
        /*0054*/ 	.byte	0x02, 0x4a
	.zero		1
	.zero		1


	//----- nvinfo : EIATTR_EXIT_INSTR_OFFSETS
	.align		4
        /*0058*/ 	.byte	0x04, 0x1c
        /*005a*/ 	.short	(.L_17 - .L_16)


	//   ....[0]....
.L_16:
        /*005c*/ 	.word	0x000000c0


	//   ....[1]....
        /*0060*/ 	.word	0x00000a90


	//----- nvinfo : EIATTR_CBANK_PARAM_SIZE
	.align		4
.L_17:
        /*0064*/ 	.byte	0x03, 0x19
        /*0066*/ 	.short	0x001c


	//----- nvinfo : EIATTR_PARAM_CBANK
	.align		4
        /*0068*/ 	.byte	0x04, 0x0a
        /*006a*/ 	.short	(.L_19 - .L_18)
	.align		4
.L_18:
        /*006c*/ 	.word	index@(.nv.constant0._Z6vecmulPfS_S_i)
        /*0070*/ 	.short	0x0380
        /*0072*/ 	.short	0x001c


	//----- nvinfo : EIATTR_SW_WAR
	.align		4
.L_19:
        /*0074*/ 	.byte	0x04, 0x36
        /*0076*/ 	.short	(.L_21 - .L_20)
.L_20:
        /*0078*/ 	.word	0x00000008
.L_21:


//--------------------- .nv.callgraph             --------------------------
	.section	.nv.callgraph,"",@"SHT_CUDA_CALLGRAPH"
	.align	4
	.sectionentsize	8
	.align		4
        /*0000*/ 	.word	0x00000000
	.align		4
        /*0004*/ 	.word	0xffffffff
	.align		4
        /*0008*/ 	.word	0x00000000
	.align		4
        /*000c*/ 	.word	0xfffffffe
	.align		4
        /*0010*/ 	.word	0x00000000
	.align		4
        /*0014*/ 	.word	0xfffffffd
	.align		4
        /*0018*/ 	.word	0x00000000
	.align		4
        /*001c*/ 	.word	0xfffffffc


//--------------------- .text._Z6vecmulPfS_S_i    --------------------------
	.section	.text._Z6vecmulPfS_S_i,"ax",@progbits
	.align	128
        .global         _Z6vecmulPfS_S_i
        .type           _Z6vecmulPfS_S_i,@function
        .size           _Z6vecmulPfS_S_i,(.L_x_5 - _Z6vecmulPfS_S_i)
        .other          _Z6vecmulPfS_S_i,@"STO_CUDA_ENTRY STV_DEFAULT"
_Z6vecmulPfS_S_i:
.text._Z6vecmulPfS_S_i:
[----:B------:R-:W-:Y:S01]  /*0000*/  LDC R1, c[0x0][0x37c] ;  /* 0x0000df00ff017b82 */ /* 0x000fe20000000800 */
[----:B------:R-:W0:Y:S07]  /*0010*/  S2R R0, SR_TID.Y ;  /* 0x0000000000007919 */ /* 0x000e2e0000002200 */
[----:B------:R-:W0:Y:S01]  /*0020*/  S2UR UR4, SR_CTAID.Y ;  /* 0x00000000000479c3 */ /* 0x000e220000002600 */
[----:B------:R-:W1:Y:S01]  /*0030*/  LDCU UR20, c[0x0][0x398] ;  /* 0x00007300ff1477ac */ /* 0x000e620008000800 */
[----:B------:R-:W2:Y:S06]  /*0040*/  S2R R3, SR_TID.X ;  /* 0x0000000000037919 */ /* 0x000eac0000002100 */
[----:B------:R-:W0:Y:S08]  /*0050*/  LDC R13, c[0x0][0x364] ;  /* 0x0000d900ff0d7b82 */ /* 0x000e300000000800 */
[----:B------:R-:W2:Y:S08]  /*0060*/  S2UR UR5, SR_CTAID.X ;  /* 0x00000000000579c3 */ /* 0x000eb00000002500 */
[----:B------:R-:W2:Y:S01]  /*0070*/  LDC R2, c[0x0][0x360] ;  /* 0x0000d800ff027b82 */ /* 0x000ea20000000800 */
[----:B0-----:R-:W-:-:S02]  /*0080*/  IMAD R13, R13, UR4, R0 ;  /* 0x000000040d0d7c24 */ /* 0x001fc4000f8e0200 */
[----:B--2---:R-:W-:-:S05]  /*0090*/  IMAD R0, R2, UR5, R3 ;  /* 0x0000000502007c24 */ /* 0x004fca000f8e0203 */
[----:B------:R-:W-:-:S04]  /*00a0*/  VIMNMX R2, PT, PT, R13, R0, !PT ;  /* 0x000000000d027248 */ /* 0x000fc80007fe0100 */
[----:B-1----:R-:W-:-:S13]  /*00b0*/  ISETP.GE.AND P0, PT, R2, UR20, PT ;  /* 0x0000001402007c0c */ /* 0x002fda000bf06270 */
[----:B------:R-:W-:Y:S05]  /*00c0*/  @P0 EXIT ;  /* 0x000000000000094d */ /* 0x000fea0003800000 */
[----:B------:R-:W-:Y:S01]  /*00d0*/  UISETP.GE.U32.AND UP0, UPT, UR20, 0x8, UPT ;  /* 0x000000081400788c */ /* 0x000fe2000bf06070 */
[----:B------:R-:W-:Y:S02]  /*00e0*/  HFMA2 R12, -RZ, RZ, 0, 0 ;  /* 0x00000000ff0c7431 */ /* 0x000fe400000001ff */
[----:B------:R-:W-:Y:S01]  /*00f0*/  IMAD R13, R13, UR20, RZ ;  /* 0x000000140d0d7c24 */ /* 0x000fe2000f8e02ff */
[----:B------:R-:W-:Y:S01]  /*0100*/  UMOV UR4, URZ ;  /* 0x000000ff00047c82 */ /* 0x000fe20008000000 */
[----:B------:R-:W0:Y:S04]  /*0110*/  LDCU.64 UR18, c[0x0][0x358] ;  /* 0x00006b00ff1277ac */ /* 0x000e280008000a00 */
[----:B------:R-:W-:Y:S05]  /*0120*/  BRA.U !UP0, `(.L_x_0) ;  /* 0x0000000508047547 */ /* 0x000fea000b800000 */
[----:B------:R-:W1:Y:S01]  /*0130*/  LDCU.128 UR24, c[0x0][0x380] ;  /* 0x00007000ff1877ac */ /* 0x000e620008000c00 */
[----:B------:R-:W-:Y:S02]  /*0140*/  MOV R12, RZ ;  /* 0x000000ff000c7202 */ /* 0x000fe40000000f00 */
[----:B------:R-:W-:Y:S01]  /*0150*/  MOV R14, R0 ;  /* 0x00000000000e7202 */ /* 0x000fe20000000f00 */
[----:B------:R-:W-:-:S04]  /*0160*/  ULOP3.LUT UR4, UR20, 0x7ffffff8, URZ, 0xc0, !UPT ;  /* 0x7ffffff814047892 */ /* 0x000fc8000f8ec0ff */
[----:B------:R-:W-:Y:S01]  /*0170*/  UIADD3 UR5, UPT, UPT, -UR4, URZ, URZ ;  /* 0x000000ff04057290 */ /* 0x000fe2000fffe1ff */
[----:B-1----:R-:W-:Y:S01]  /*0180*/  MOV R2, UR24 ;  /* 0x0000001800027c02 */ /* 0x002fe20008000f00 */
[----:B------:R-:W-:Y:S01]  /*0190*/  UIMAD.WIDE UR6, UR20, 0x8, UR26 ;  /* 0x00000008140678a5 */ /* 0x000fe2000f8e021a */
[----:B------:R-:W-:Y:S01]  /*01a0*/  MOV R3, UR25 ;  /* 0x0000001900037c02 */ /* 0x000fe20008000f00 */
[----:B------:R-:W-:Y:S02]  /*01b0*/  UIMAD.WIDE UR8, UR20, 0xc, UR26 ;  /* 0x0000000c140878a5 */ /* 0x000fe4000f8e021a */
[----:B------:R-:W-:Y:S01]  /*01c0*/  UIMAD.WIDE UR10, UR20, 0x10, UR26 ;  /* 0x00000010140a78a5 */ /* 0x000fe2000f8e021a */
[----:B------:R-:W-:Y:S01]  /*01d0*/  IMAD.WIDE.U32 R2, R13, 0x4, R2 ;  /* 0x000000040d027825 */ /* 0x000fe200078e0002 */
[----:B------:R-:W-:Y:S02]  /*01e0*/  UIMAD.WIDE UR12, UR20, 0x14, UR26 ;  /* 0x00000014140c78a5 */ /* 0x000fe4000f8e021a */
[----:B------:R-:W-:Y:S01]  /*01f0*/  UIMAD.WIDE UR14, UR20, 0x18, UR26 ;  /* 0x00000018140e78a5 */ /* 0x000fe2000f8e021a */
[----:B------:R-:W-:Y:S01]  /*0200*/  IADD3 R2, P0, PT, R2, 0x10, RZ ;  /* 0x0000001002027810 */ /* 0x000fe20007f1e0ff */
[----:B------:R-:W-:-:S03]  /*0210*/  UIMAD.WIDE UR16, UR20, 0x1c, UR26 ;  /* 0x0000001c141078a5 */ /* 0x000fc6000f8e021a */
[----:B------:R-:W-:-:S09]  /*0220*/  IADD3.X R3, PT, PT, RZ, R3, RZ, P0, !PT ;  /* 0x00000003ff037210 */ /* 0x000fd200007fe4ff */
.L_x_1:
[----:B------:R-:W-:Y:S01]  /*0230*/  UIMAD.WIDE UR22, UR20, 0x4, UR26 ;  /* 0x00000004141678a5 */ /* 0x000fe2000f8e021a */
[----:B------:R-:W-:Y:S02]  /*0240*/  IMAD.MOV.U32 R23, RZ, RZ, 0x4 ;  /* 0x00000004ff177424 */ /* 0x000fe400078e00ff */
[----:B------:R-:W-:Y:S01]  /*0250*/  HFMA2 R11, -RZ, RZ, 0, 2.384185791015625e-07 ;  /* 0x00000004ff0b7431 */ /* 0x000fe200000001ff */
[----:B------:R-:W-:Y:S01]  /*0260*/  MOV R25, 0x4 ;  /* 0x0000000400197802 */ /* 0x000fe20000000f00 */
[----:B0-----:R-:W2:Y:S01]  /*0270*/  LDG.E R21, desc[UR18][R2.64+-0x10] ;  /* 0xfffff01202157981 */ /* 0x001ea2000c1e1900 */
[C---:B------:R-:W-:Y:S01]  /*0280*/  IMAD.WIDE R22, R14.reuse, R23, UR26 ;  /* 0x0000001a0e167e25 */ /* 0x040fe2000f8e0217 */
[----:B------:R-:W-:Y:S02]  /*0290*/  MOV R8, UR22 ;  /* 0x0000001600087c02 */ /* 0x000fe40008000f00 */
[----:B------:R-:W-:Y:S01]  /*02a0*/  MOV R9, UR23 ;  /* 0x0000001700097c02 */ /* 0x000fe20008000f00 */
[----:B------:R-:W3:Y:S02]  /*02b0*/  LDG.E R19, desc[UR18][R2.64+-0xc] ;  /* 0xfffff41202137981 */ /* 0x000ee4000c1e1900 */
[----:B------:R-:W-:-:S02]  /*02c0*/  IMAD.WIDE R8, R14, 0x4, R8 ;  /* 0x000000040e087825 */ /* 0x000fc400078e0208 */
[----:B------:R-:W2:Y:S01]  /*02d0*/  LDG.E R22, desc[UR18][R22.64] ;  /* 0x0000001216167981 */ /* 0x000ea2000c1e1900 */
[----:B------:R-:W-:Y:S01]  /*02e0*/  MOV R5, 0x4 ;  /* 0x0000000400057802 */ /* 0x000fe20000000f00 */
[C---:B------:R-:W-:Y:S02]  /*02f0*/  IMAD.WIDE R24, R14.reuse, R25, UR6 ;  /* 0x000000060e187e25 */ /* 0x040fe4000f8e0219 */
[----:B------:R0:W3:Y:S02]  /*0300*/  LDG.E R20, desc[UR18][R8.64] ;  /* 0x0000001208147981 */ /* 0x0000e4000c1e1900 */
[----:B------:R-:W-:Y:S02]  /*0310*/  IMAD.WIDE R10, R14, R11, UR8 ;  /* 0x000000080e0a7e25 */ /* 0x000fe4000f8e020b */
[----:B------:R-:W4:Y:S04]  /*0320*/  LDG.E R18, desc[UR18][R24.64] ;  /* 0x0000001218127981 */ /* 0x000f28000c1e1900 */
[----:B------:R-:W4:Y:S01]  /*0330*/  LDG.E R17, desc[UR18][R2.64+-0x8] ;  /* 0xfffff81202117981 */ /* 0x000f22000c1e1900 */
[----:B0-----:R-:W-:-:S02]  /*0340*/  HFMA2 R9, -RZ, RZ, 0, 2.384185791015625e-07 ;  /* 0x00000004ff097431 */ /* 0x001fc400000001ff */
[----:B------:R-:W-:Y:S01]  /*0350*/  IMAD.MOV.U32 R7, RZ, RZ, 0x4 ;  /* 0x00000004ff077424 */ /* 0x000fe200078e00ff */
[----:B------:R0:W5:Y:S01]  /*0360*/  LDG.E R16, desc[UR18][R10.64] ;  /* 0x000000120a107981 */ /* 0x000162000c1e1900 */
[----:B------:R-:W-:-:S03]  /*0370*/  IMAD.WIDE R4, R14, R5, UR10 ;  /* 0x0000000a0e047e25 */ /* 0x000fc6000f8e0205 */
[----:B------:R-:W5:Y:S01]  /*0380*/  LDG.E R15, desc[UR18][R2.64+-0x4] ;  /* 0xfffffc12020f7981 */ /* 0x000f62000c1e1900 */
[C---:B------:R-:W-:Y:S01]  /*0390*/  IMAD.WIDE R6, R14.reuse, R7, UR12 ;  /* 0x0000000c0e067e25 */ /* 0x040fe2000f8e0207 */
[----:B------:R-:W-:Y:S02]  /*03a0*/  MOV R27, 0x4 ;  /* 0x00000004001b7802 */ /* 0x000fe40000000f00 */
[----:B------:R1:W5:Y:S01]  /*03b0*/  LDG.E R4, desc[UR18][R4.64] ;  /* 0x0000001204047981 */ /* 0x000362000c1e1900 */
[----:B------:R-:W-:-:S03]  /*03c0*/  IMAD.WIDE R8, R14, R9, UR14 ;  /* 0x0000000e0e087e25 */ /* 0x000fc6000f8e0209 */
[----:B------:R-:W5:Y:S01]  /*03d0*/  LDG.E R23, desc[UR18][R2.64] ;  /* 0x0000001202177981 */ /* 0x000f62000c1e1900 */
[----:B0-----:R-:W-:-:S03]  /*03e0*/  IMAD.WIDE R10, R14, R27, UR16 ;  /* 0x000000100e0a7e25 */ /* 0x001fc6000f8e021b */
[----:B------:R-:W5:Y:S04]  /*03f0*/  LDG.E R7, desc[UR18][R6.64] ;  /* 0x0000001206077981 */ /* 0x000f68000c1e1900 */
[----:B------:R-:W5:Y:S04]  /*0400*/  LDG.E R24, desc[UR18][R2.64+0x4] ;  /* 0x0000041202187981 */ /* 0x000f68000c1e1900 */
[----:B------:R-:W5:Y:S04]  /*0410*/  LDG.E R8, desc[UR18][R8.64] ;  /* 0x0000001208087981 */ /* 0x000f68000c1e1900 */
[----:B------:R-:W5:Y:S04]  /*0420*/  LDG.E R25, desc[UR18][R2.64+0x8] ;  /* 0x0000081202197981 */ /* 0x000f68000c1e1900 */
[----:B------:R-:W5:Y:S04]  /*0430*/  LDG.E R10, desc[UR18][R10.64] ;  /* 0x000000120a0a7981 */ /* 0x000f68000c1e1900 */
[----:B------:R0:W5:Y:S01]  /*0440*/  LDG.E R27, desc[UR18][R2.64+0xc] ;  /* 0x00000c12021b7981 */ /* 0x000162000c1e1900 */
[----:B------:R-:W-:-:S04]  /*0450*/  UIADD3 UR5, UPT, UPT, UR5, 0x8, URZ ;  /* 0x0000000805057890 */ /* 0x000fc8000fffe0ff */
[----:B------:R-:W-:Y:S01]  /*0460*/  UISETP.NE.AND UP0, UPT, UR5, URZ, UPT ;  /* 0x000000ff0500728c */ /* 0x000fe2000bf05270 */
[----:B-1----:R-:W-:Y:S02]  /*0470*/  MOV R5, UR20 ;  /* 0x0000001400057c02 */ /* 0x002fe40008000f00 */
[----:B0-----:R-:W-:Y:S02]  /*0480*/  IADD3 R2, P0, PT, R2, 0x20, RZ ;  /* 0x0000002002027810 */ /* 0x001fe40007f1e0ff */
[----:B------:R-:W-:Y:S02]  /*0490*/  LEA R14, R5, R14, 0x3 ;  /* 0x0000000e050e7211 */ /* 0x000fe400078e18ff */
[----:B------:R-:W-:Y:S01]  /*04a0*/  IADD3.X R3, PT, PT, RZ, R3, RZ, P0, !PT ;  /* 0x00000003ff037210 */ /* 0x000fe200007fe4ff */
[----:B--2---:R-:W-:-:S04]  /*04b0*/  FFMA R22, R21, R22, R12 ;  /* 0x0000001615167223 */ /* 0x004fc8000000000c */
[----:B---3--:R-:W-:-:S04]  /*04c0*/  FFMA R20, R19, R20, R22 ;  /* 0x0000001413147223 */ /* 0x008fc80000000016 */
[----:B----4-:R-:W-:-:S04]  /*04d0*/  FFMA R18, R17, R18, R20 ;  /* 0x0000001211127223 */ /* 0x010fc80000000014 */
[----:B-----5:R-:W-:-:S04]  /*04e0*/  FFMA R16, R15, R16, R18 ;  /* 0x000000100f107223 */ /* 0x020fc80000000012 */
[----:B------:R-:W-:-:S04]  /*04f0*/  FFMA R23, R23, R4, R16 ;  /* 0x0000000417177223 */ /* 0x000fc80000000010 */
[----:B------:R-:W-:-:S04]  /*0500*/  FFMA R24, R24, R7, R23 ;  /* 0x0000000718187223 */ /* 0x000fc80000000017 */
[----:B------:R-:W-:-:S04]  /*0510*/  FFMA R8, R25, R8, R24 ;  /* 0x0000000819087223 */ /* 0x000fc80000000018 */
[----:B------:R-:W-:Y:S01]  /*0520*/  FFMA R12, R27, R10, R8 ;  /* 0x0000000a1b0c7223 */ /* 0x000fe20000000008 */
[----:B------:R-:W-:Y:S06]  /*0530*/  BRA.U UP0, `(.L_x_1) ;  /* 0xfffffffd003c7547 */ /* 0x000fec000b83ffff */
.L_x_0:
[----:B------:R-:W-:-:S04]  /*0540*/  ULOP3.LUT UR6, UR20, 0x7, URZ, 0xc0, !UPT ;  /* 0x0000000714067892 */ /* 0x000fc8000f8ec0ff */
[----:B------:R-:W-:-:S09]  /*0550*/  UISETP.NE.AND UP0, UPT, UR6, URZ, UPT ;  /* 0x000000ff0600728c */ /* 0x000fd2000bf05270 */
[----:B------:R-:W-:Y:S05]  /*0560*/  BRA.U !UP0, `(.L_x_2) ;  /* 0x0000000508387547 */ /* 0x000fea000b800000 */
[----:B------:R-:W-:Y:S02]  /*0570*/  UISETP.GE.U32.AND UP0, UPT, UR6, 0x4, UPT ;  /* 0x000000040600788c */ /* 0x000fe4000bf06070 */
[----:B------:R-:W-:-:S04]  /*0580*/  ULOP3.LUT UR5, UR20, 0x3, URZ, 0xc0, !UPT ;  /* 0x0000000314057892 */ /* 0x000fc8000f8ec0ff */
[----:B------:R-:W-:-:S03]  /*0590*/  UISETP.NE.AND UP1, UPT, UR5, URZ, UPT ;  /* 0x000000ff0500728c */ /* 0x000fc6000bf25270 */
[----:B------:R-:W-:Y:S08]  /*05a0*/  BRA.U !UP0, `(.L_x_3) ;  /* 0x00000001087c7547 */ /* 0x000ff0000b800000 */
[----:B------:R-:W1:Y:S01]  /*05b0*/  LDC.64 R6, c[0x0][0x388] ;  /* 0x0000e200ff067b82 */ /* 0x000e620000000a00 */
[----:B------:R-:W2:Y:S01]  /*05c0*/  LDCU.64 UR6, c[0x0][0x380] ;  /* 0x00007000ff0677ac */ /* 0x000ea20008000a00 */
[----:B------:R-:W-:Y:S01]  /*05d0*/  IMAD.U32 R9, RZ, RZ, UR4 ;  /* 0x00000004ff097e24 */ /* 0x000fe2000f8e00ff */
[C---:B------:R-:W-:Y:S02]  /*05e0*/  IADD3 R3, PT, PT, R13.reuse, UR4, RZ ;  /* 0x000000040d037c10 */ /* 0x040fe4000fffe0ff */
[----:B------:R-:W-:Y:S01]  /*05f0*/  IADD3 R10, P0, PT, R13, UR4, RZ ;  /* 0x000000040d0a7c10 */ /* 0x000fe2000ff1e0ff */
[----:B------:R-:W-:Y:S01]  /*0600*/  IMAD R9, R9, UR20, R0 ;  /* 0x0000001409097c24 */ /* 0x000fe2000f8e0200 */
[----:B------:R-:W-:Y:S01]  /*0610*/  MOV R11, UR20 ;  /* 0x00000014000b7c02 */ /* 0x000fe20008000f00 */
[----:B------:R-:W3:Y:S01]  /*0620*/  LDC.64 R4, c[0x0][0x380] ;  /* 0x0000e000ff047b82 */ /* 0x000ee20000000a00 */
[----:B------:R-:W-:Y:S01]  /*0630*/  MOV R15, UR20 ;  /* 0x00000014000f7c02 */ /* 0x000fe20008000f00 */
[----:B-1----:R-:W-:Y:S01]  /*0640*/  IMAD.WIDE R6, R9, 0x4, R6 ;  /* 0x0000000409067825 */ /* 0x002fe200078e0206 */
[----:B------:R-:W-:-:S05]  /*0650*/  MOV R9, UR20 ;  /* 0x0000001400097c02 */ /* 0x000fca0008000f00 */
[----:B------:R-:W-:Y:S02]  /*0660*/  IMAD.WIDE R8, R9, 0x4, R6 ;  /* 0x0000000409087825 */ /* 0x000fe400078e0206 */
[----:B0-----:R-:W4:Y:S02]  /*0670*/  LDG.E R6, desc[UR18][R6.64] ;  /* 0x0000001206067981 */ /* 0x001f24000c1e1900 */
[----:B---3--:R-:W-:Y:S01]  /*0680*/  IMAD.WIDE.U32 R4, R3, 0x4, R4 ;  /* 0x0000000403047825 */ /* 0x008fe200078e0004 */
[----:B------:R-:W-:Y:S01]  /*0690*/  IADD3.X R3, PT, PT, RZ, RZ, RZ, P0, !PT ;  /* 0x000000ffff037210 */ /* 0x000fe200007fe4ff */
[----:B------:R-:W3:Y:S01]  /*06a0*/  LDG.E R17, desc[UR18][R8.64] ;  /* 0x0000001208117981 */ /* 0x000ee2000c1e1900 */
[----:B--2---:R-:W-:-:S03]  /*06b0*/  LEA R2, P0, R10, UR6, 0x2 ;  /* 0x000000060a027c11 */ /* 0x004fc6000f8010ff */
[----:B------:R-:W4:Y:S01]  /*06c0*/  LDG.E R5, desc[UR18][R4.64] ;  /* 0x0000001204057981 */ /* 0x000f22000c1e1900 */
[----:B------:R-:W-:Y:S01]  /*06d0*/  LEA.HI.X R3, R10, UR7, R3, 0x2, P0 ;  /* 0x000000070a037c11 */ /* 0x000fe200080f1403 */
[----:B------:R-:W-:-:S04]  /*06e0*/  IMAD.WIDE R10, R11, 0x4, R8 ;  /* 0x000000040b0a7825 */ /* 0x000fc800078e0208 */
[----:B------:R-:W3:Y:S01]  /*06f0*/  LDG.E R16, desc[UR18][R2.64+0x4] ;  /* 0x0000041202107981 */ /* 0x000ee2000c1e1900 */
[----:B------:R-:W-:-:S03]  /*0700*/  IMAD.WIDE R14, R15, 0x4, R10 ;  /* 0x000000040f0e7825 */ /* 0x000fc600078e020a */
[----:B------:R-:W2:Y:S04]  /*0710*/  LDG.E R19, desc[UR18][R10.64] ;  /* 0x000000120a137981 */ /* 0x000ea8000c1e1900 */
[----:B------:R-:W2:Y:S04]  /*0720*/  LDG.E R18, desc[UR18][R2.64+0x8] ;  /* 0x0000081202127981 */ /* 0x000ea8000c1e1900 */
[----:B------:R-:W5:Y:S04]  /*0730*/  LDG.E R20, desc[UR18][R2.64+0xc] ;  /* 0x00000c1202147981 */ /* 0x000f68000c1e1900 */
[----:B------:R-:W5:Y:S01]  /*0740*/  LDG.E R14, desc[UR18][R14.64] ;  /* 0x000000120e0e7981 */ /* 0x000f62000c1e1900 */
[----:B------:R-:W-:Y:S01]  /*0750*/  UIADD3 UR4, UPT, UPT, UR4, 0x4, URZ ;  /* 0x0000000404047890 */ /* 0x000fe2000fffe0ff */
[----:B----4-:R-:W-:-:S04]  /*0760*/  FFMA R5, R5, R6, R12 ;  /* 0x0000000605057223 */ /* 0x010fc8000000000c */
[----:B---3--:R-:W-:-:S04]  /*0770*/  FFMA R5, R16, R17, R5 ;  /* 0x0000001110057223 */ /* 0x008fc80000000005 */
[----:B--2---:R-:W-:-:S04]  /*0780*/  FFMA R5, R18, R19, R5 ;  /* 0x0000001312057223 */ /* 0x004fc80000000005 */
[----:B-----5:R-:W-:-:S07]  /*0790*/  FFMA R12, R20, R14, R5 ;  /* 0x0000000e140c7223 */ /* 0x020fce0000000005 */
.L_x_3:
[----:B------:R-:W-:Y:S05]  /*07a0*/  BRA.U !UP1, `(.L_x_2) ;  /* 0x0000000109a87547 */ /* 0x000fea000b800000 */
[----:B------:R-:W-:Y:S01]  /*07b0*/  UISETP.NE.AND UP0, UPT, UR5, 0x1, UPT ;  /* 0x000000010500788c */ /* 0x000fe2000bf05270 */
[----:B------:R-:W-:Y:S01]  /*07c0*/  MOV R7, UR4 ;  /* 0x0000000400077c02 */ /* 0x000fe20008000f00 */
[----:B------:R-:W-:Y:S02]  /*07d0*/  ULOP3.LUT UR5, UR20, 0x1, URZ, 0xc0, !UPT ;  /* 0x0000000114057892 */ /* 0x000fe4000f8ec0ff */
[----:B------:R-:W-:Y:S02]  /*07e0*/  MOV R15, UR20 ;  /* 0x00000014000f7c02 */ /* 0x000fe40008000f00 */
[----:B------:R-:W-:Y:S01]  /*07f0*/  UISETP.NE.U32.AND UP1, UPT, UR5, 0x1, UPT ;  /* 0x000000010500788c */ /* 0x000fe2000bf25070 */
[----:B------:R-:W-:-:S04]  /*0800*/  PLOP3.LUT P1, PT, PT, PT, UP0, 0x80, 0x8 ;  /* 0x000000000008781c */ /* 0x000fc80003f2f008 */
[----:B------:R-:W1:Y:S01]  /*0810*/  @UP0 LDCU.128 UR8, c[0x0][0x380] ;  /* 0x00007000ff0807ac */ /* 0x000e620008000c00 */
[----:B------:R-:W-:Y:S01]  /*0820*/  PLOP3.LUT P0, PT, PT, PT, UP1, 0x80, 0x8 ;  /* 0x000000000008781c */ /* 0x000fe20003f0f018 */
[----:B------:R-:W2:Y:S04]  /*0830*/  @UP0 LDCU.64 UR6, c[0x0][0x380] ;  /* 0x00007000ff0607ac */ /* 0x000ea80008000a00 */
[----:B------:R-:W3:Y:S03]  /*0840*/  @!UP1 LDCU.128 UR12, c[0x0][0x380] ;  /* 0x00007000ff0c97ac */ /* 0x000ee60008000c00 */
[C---:B------:R-:W-:Y:S02]  /*0850*/  @P1 IADD3 R3, PT, PT, R13.reuse, UR4, RZ ;  /* 0x000000040d031c10 */ /* 0x040fe4000fffe0ff */
[----:B------:R-:W-:Y:S01]  /*0860*/  @P1 IADD3 R6, P2, PT, R13, UR4, RZ ;  /* 0x000000040d061c10 */ /* 0x000fe2000ff5e0ff */
[----:B------:R-:W-:Y:S01]  /*0870*/  @UP0 UIADD3 UR4, UPT, UPT, UR4, 0x2, URZ ;  /* 0x0000000204040890 */ /* 0x000fe2000fffe0ff */
[----:B-1----:R-:W-:Y:S01]  /*0880*/  MOV R11, UR9 ;  /* 0x00000009000b7c02 */ /* 0x002fe20008000f00 */
[----:B------:R-:W-:Y:S01]  /*0890*/  IMAD.U32 R10, RZ, RZ, UR8 ;  /* 0x00000008ff0a7e24 */ /* 0x000fe2000f8e00ff */
[----:B------:R-:W-:-:S02]  /*08a0*/  MOV R4, UR10 ;  /* 0x0000000a00047c02 */ /* 0x000fc40008000f00 */
[----:B------:R-:W-:Y:S01]  /*08b0*/  MOV R5, UR11 ;  /* 0x0000000b00057c02 */ /* 0x000fe20008000f00 */
[----:B------:R-:W-:-:S04]  /*08c0*/  @P1 IMAD.WIDE.U32 R10, R3, 0x4, R10 ;  /* 0x00000004030a1825 */ /* 0x000fc800078e000a */
[----:B------:R-:W-:Y:S01]  /*08d0*/  @P1 IMAD R3, R7, UR20, R0 ;  /* 0x0000001407031c24 */ /* 0x000fe2000f8e0200 */
[----:B------:R-:W-:Y:S01]  /*08e0*/  @P1 IADD3.X R7, PT, PT, RZ, RZ, RZ, P2, !PT ;  /* 0x000000ffff071210 */ /* 0x000fe200017fe4ff */
[----:B------:R-:W-:Y:S01]  /*08f0*/  IMAD.U32 R19, RZ, RZ, UR4 ;  /* 0x00000004ff137e24 */ /* 0x000fe2000f8e00ff */
[C---:B--2---:R-:W-:Y:S01]  /*0900*/  @P1 LEA R2, P2, R6.reuse, UR6, 0x2 ;  /* 0x0000000606021c11 */ /* 0x044fe2000f8410ff */
[----:B------:R-:W-:Y:S01]  /*0910*/  @P1 IMAD.WIDE R4, R3, 0x4, R4 ;  /* 0x0000000403041825 */ /* 0x000fe200078e0204 */
[----:B------:R-:W-:Y:S01]  /*0920*/  @!P0 IADD3 R17, PT, PT, R13, UR4, RZ ;  /* 0x000000040d118c10 */ /* 0x000fe2000fffe0ff */
[----:B0-----:R-:W2:Y:S01]  /*0930*/  @P1 LDG.E R11, desc[UR18][R10.64] ;  /* 0x000000120a0b1981 */ /* 0x001ea2000c1e1900 */
[----:B------:R-:W-:Y:S01]  /*0940*/  @P1 LEA.HI.X R3, R6, UR7, R7, 0x2, P2 ;  /* 0x0000000706031c11 */ /* 0x000fe200090f1407 */
[----:B------:R-:W-:Y:S01]  /*0950*/  @!P0 IMAD R19, R19, UR20, R0 ;  /* 0x0000001413138c24 */ /* 0x000fe2000f8e0200 */
[----:B---3--:R-:W-:Y:S01]  /*0960*/  MOV R6, UR12 ;  /* 0x0000000c00067c02 */ /* 0x008fe20008000f00 */
[----:B------:R-:W-:Y:S01]  /*0970*/  @P1 IMAD.WIDE R14, R15, 0x4, R4 ;  /* 0x000000040f0e1825 */ /* 0x000fe200078e0204 */
[----:B------:R-:W-:Y:S01]  /*0980*/  MOV R7, UR13 ;  /* 0x0000000d00077c02 */ /* 0x000fe20008000f00 */
[----:B------:R-:W2:Y:S01]  /*0990*/  @P1 LDG.E R4, desc[UR18][R4.64] ;  /* 0x0000001204041981 */ /* 0x000ea2000c1e1900 */
[----:B------:R-:W-:-:S02]  /*09a0*/  MOV R8, UR14 ;  /* 0x0000000e00087c02 */ /* 0x000fc40008000f00 */
[----:B------:R-:W-:Y:S01]  /*09b0*/  MOV R9, UR15 ;  /* 0x0000000f00097c02 */ /* 0x000fe20008000f00 */
[----:B------:R-:W-:Y:S01]  /*09c0*/  @!P0 IMAD.WIDE.U32 R6, R17, 0x4, R6 ;  /* 0x0000000411068825 */ /* 0x000fe200078e0006 */
[----:B------:R-:W3:Y:S03]  /*09d0*/  @P1 LDG.E R14, desc[UR18][R14.64] ;  /* 0x000000120e0e1981 */ /* 0x000ee6000c1e1900 */
[----:B------:R-:W-:Y:S01]  /*09e0*/  @!P0 IMAD.WIDE R8, R19, 0x4, R8 ;  /* 0x0000000413088825 */ /* 0x000fe200078e0208 */
[----:B------:R-:W3:Y:S04]  /*09f0*/  @P1 LDG.E R2, desc[UR18][R2.64+0x4] ;  /* 0x0000041202021981 */ /* 0x000ee8000c1e1900 */
[----:B------:R-:W4:Y:S04]  /*0a00*/  @!P0 LDG.E R7, desc[UR18][R6.64] ;  /* 0x0000001206078981 */ /* 0x000f28000c1e1900 */
[----:B------:R-:W4:Y:S01]  /*0a10*/  @!P0 LDG.E R8, desc[UR18][R8.64] ;  /* 0x0000001208088981 */ /* 0x000f22000c1e1900 */
[----:B--2---:R-:W-:-:S04]  /*0a20*/  @P1 FFMA R11, R11, R4, R12 ;  /* 0x000000040b0b1223 */ /* 0x004fc8000000000c */
[----:B---3--:R-:W-:-:S04]  /*0a30*/  @P1 FFMA R12, R2, R14, R11 ;  /* 0x0000000e020c1223 */ /* 0x008fc8000000000b */
[----:B----4-:R-:W-:-:S07]  /*0a40*/  @!P0 FFMA R12, R7, R8, R12 ;  /* 0x00000008070c8223 */ /* 0x010fce000000000c */
.L_x_2:
[----:B------:R-:W1:Y:S01]  /*0a50*/  LDC.64 R2, c[0x0][0x390] ;  /* 0x0000e400ff027b82 */ /* 0x000e620000000a00 */
[----:B------:R-:W-:-:S05]  /*0a60*/  IADD3 R13, PT, PT, R0, R13, RZ ;  /* 0x0000000d000d7210 */ /* 0x000fca0007ffe0ff */
[----:B-1----:R-:W-:-:S05]  /*0a70*/  IMAD.WIDE R2, R13, 0x4, R2 ;  /* 0x000000040d027825 */ /* 0x002fca00078e0202 */
[----:B0-----:R-:W-:Y:S01]  /*0a80*/  STG.E desc[UR18][R2.64], R12 ;  /* 0x0000000c02007986 */ /* 0x001fe2000c101912 */
[----:B------:R-:W-:Y:S05]  /*0a90*/  EXIT ;  /* 0x000000000000794d */ /* 0x000fea0003800000 */
.L_x_4:
[----:B------:R-:W-:-:S00]  /*0aa0*/  BRA `(.L_x_4) ;  /* 0xfffffffc00fc7947 */ /* 0x000fc0000383ffff */
[----:B------:R-:W-:-:S00]  /*0ab0*/  NOP ;  /* 0x0000000000007918 */ /* 0x000fc00000000000 */
        /* <DEDUP_REMOVED lines=12> */
.L_x_5:


//--------------------- .nv.shared.reserved.0     --------------------------
	.section	.nv.shared.reserved.0,"aw",@nobits
	.weak		__nv_reservedSMEM_offset_0_alias
	.size		__nv_reservedSMEM_offset_0_alias, 0, 64
	.other		__nv_reservedSMEM_offset_0_alias,@"STO_CUDA_RESERVED_SHARED STV_DEFAULT"
__nv_reservedSMEM_offset_0_alias:
	.zero		0
	.zero		64


//--------------------- .nv.constant0._Z6vecmulPfS_S_i --------------------------
	.section	.nv.constant0._Z6vecmulPfS_S_i,"a",@progbits
	.sectionflags	@""
	.align	4
.nv.constant0._Z6vecmulPfS_S_i:
	.zero		924


//--------------------- SYMBOLS --------------------------

	.type		.nv.reservedSmem.offset0,@object
	.size		.nv.reservedSmem.offset0,0x4
